	.headerflags	@"EF_CUDA_TEXMODE_UNIFIED EF_CUDA_64BIT_ADDRESS EF_CUDA_ACCELERATORS EF_CUDA_SM90 EF_CUDA_VIRTUAL_SM(EF_CUDA_SM90)"
	.elftype	@"ET_EXEC"


//--------------------- .nv.info                  --------------------------
	.section	.nv.info,"",@"SHT_CUDA_INFO"
	.align	4


	//----- nvinfo : EIATTR_REGCOUNT
	.align		4
        /*0000*/ 	.byte	0x04, 0x2f
        /*0002*/ 	.short	(.L_3 - .L_2)
	.align		4
.L_2:
        /*0004*/ 	.word	index@(triton_poi_fused__native_batch_norm_legit_no_training_constant_pad_nd_relu_2)
        /*0008*/ 	.word	0x00000014


	//----- nvinfo : EIATTR_MIN_STACK_SIZE
	.align		4
.L_3:
        /*000c*/ 	.byte	0x04, 0x12
        /*000e*/ 	.short	(.L_5 - .L_4)
	.align		4
.L_4:
        /*0010*/ 	.word	index@(triton_poi_fused__native_batch_norm_legit_no_training_constant_pad_nd_relu_2)
        /*0014*/ 	.word	0x00000000


	//----- nvinfo : EIATTR_FRAME_SIZE
	.align		4
.L_5:
        /*0018*/ 	.byte	0x04, 0x11
        /*001a*/ 	.short	(.L_7 - .L_6)
	.align		4
.L_6:
        /*001c*/ 	.word	index@(triton_poi_fused__native_batch_norm_legit_no_training_constant_pad_nd_relu_2)
        /*0020*/ 	.word	0x00000000


	//----- nvinfo : EIATTR_MIN_STACK_SIZE
	.align		4
.L_7:
        /*0024*/ 	.byte	0x04, 0x12
        /*0026*/ 	.short	(.L_9 - .L_8)
	.align		4
.L_8:
        /*0028*/ 	.word	index@(triton_poi_fused__native_batch_norm_legit_no_training_constant_pad_nd_relu_2)
        /*002c*/ 	.word	0x00000000
.L_9:


//--------------------- .nv.info.triton_poi_fused__native_batch_norm_legit_no_training_constant_pad_nd_relu_2 --------------------------
	.section	.nv.info.triton_poi_fused__native_batch_norm_legit_no_training_constant_pad_nd_relu_2,"",@"SHT_CUDA_INFO"
	.sectionflags	@""
	.align	4


	//----- nvinfo : EIATTR_CUDA_API_VERSION
	.align		4
        /*0000*/ 	.byte	0x04, 0x37
        /*0002*/ 	.short	(.L_11 - .L_10)
.L_10:
        /*0004*/ 	.word	0x0000007c


	//----- nvinfo : EIATTR_KPARAM_INFO
	.align		4
.L_11:
        /*0008*/ 	.byte	0x04, 0x17
        /*000a*/ 	.short	(.L_13 - .L_12)
.L_12:
        /*000c*/ 	.word	0x00000000
        /*0010*/ 	.short	0x0006
        /*0012*/ 	.short	0x0030
        /*0014*/ 	.byte	0x00, 0xf0, 0x11, 0x00


	//----- nvinfo : EIATTR_KPARAM_INFO
	.align		4
.L_13:
        /*0018*/ 	.byte	0x04, 0x17
        /*001a*/ 	.short	(.L_15 - .L_14)
.L_14:
        /*001c*/ 	.word	0x00000000
        /*0020*/ 	.short	0x0005
        /*0022*/ 	.short	0x0028
        /*0024*/ 	.byte	0x00, 0xf4, 0x21, 0x00


	//----- nvinfo : EIATTR_KPARAM_INFO
	.align		4
.L_15:
        /*0028*/ 	.byte	0x04, 0x17
        /*002a*/ 	.short	(.L_17 - .L_16)
.L_16:
        /*002c*/ 	.word	0x00000000
        /*0030*/ 	.short	0x0004
        /*0032*/ 	.short	0x0020
        /*0034*/ 	.byte	0x00, 0xf4, 0x21, 0x00


	//----- nvinfo : EIATTR_KPARAM_INFO
	.align		4
.L_17:
        /*0038*/ 	.byte	0x04, 0x17
        /*003a*/ 	.short	(.L_19 - .L_18)
.L_18:
        /*003c*/ 	.word	0x00000000
        /*0040*/ 	.short	0x0003
        /*0042*/ 	.short	0x0018
        /*0044*/ 	.byte	0x00, 0xf4, 0x21, 0x00


	//----- nvinfo : EIATTR_KPARAM_INFO
	.align		4
.L_19:
        /*0048*/ 	.byte	0x04, 0x17
        /*004a*/ 	.short	(.L_21 - .L_20)
.L_20:
        /*004c*/ 	.word	0x00000000
        /*0050*/ 	.short	0x0002
        /*0052*/ 	.short	0x0010
        /*0054*/ 	.byte	0x00, 0xf4, 0x21, 0x00


	//----- nvinfo : EIATTR_KPARAM_INFO
	.align		4
.L_21:
        /*0058*/ 	.byte	0x04, 0x17
        /*005a*/ 	.short	(.L_23 - .L_22)
.L_22:
        /*005c*/ 	.word	0x00000000
        /*0060*/ 	.short	0x0001
        /*0062*/ 	.short	0x0008
        /*0064*/ 	.byte	0x00, 0xf4, 0x21, 0x00


	//----- nvinfo : EIATTR_KPARAM_INFO
	.align		4
.L_23:
        /*0068*/ 	.byte	0x04, 0x17
        /*006a*/ 	.short	(.L_25 - .L_24)
.L_24:
        /*006c*/ 	.word	0x00000000
        /*0070*/ 	.short	0x0000
        /*0072*/ 	.short	0x0000
        /*0074*/ 	.byte	0x00, 0xf4, 0x21, 0x00


	//----- nvinfo : EIATTR_SPARSE_MMA_MASK
	.align		4
.L_25:
        /*0078*/ 	.byte	0x03, 0x50
        /*007a*/ 	.short	0x0000


	//----- nvinfo : EIATTR_MAXREG_COUNT
	.align		4
        /*007c*/ 	.byte	0x03, 0x1b
        /*007e*/ 	.short	0x00ff


	//----- nvinfo : EIATTR_EXIT_INSTR_OFFSETS
	.align		4
        /*0080*/ 	.byte	0x04, 0x1c
        /*0082*/ 	.short	(.L_27 - .L_26)


	//   ....[0]....
.L_26:
        /*0084*/ 	.word	0x00000550


	//   ....[1]....
        /*0088*/ 	.word	0x00000570


	//----- nvinfo : EIATTR_REQNTID
	.align		4
.L_27:
        /*008c*/ 	.byte	0x04, 0x10
        /*008e*/ 	.short	(.L_29 - .L_28)
.L_28:
        /*0090*/ 	.word	0x00000080
        /*0094*/ 	.word	0x00000001
        /*0098*/ 	.word	0x00000001


	//----- nvinfo : EIATTR_CBANK_PARAM_SIZE
	.align		4
.L_29:
        /*009c*/ 	.byte	0x03, 0x19
        /*009e*/ 	.short	0x0034


	//----- nvinfo : EIATTR_PARAM_CBANK
	.align		4
        /*00a0*/ 	.byte	0x04, 0x0a
        /*00a2*/ 	.short	(.L_31 - .L_30)
	.align		4
.L_30:
        /*00a4*/ 	.word	index@(.nv.constant0.triton_poi_fused__native_batch_norm_legit_no_training_constant_pad_nd_relu_2)
        /*00a8*/ 	.short	0x0210
        /*00aa*/ 	.short	0x0034


	//----- nvinfo : EIATTR_SW_WAR
	.align		4
.L_31:
        /*00ac*/ 	.byte	0x04, 0x36
        /*00ae*/ 	.short	(.L_33 - .L_32)
.L_32:
        /*00b0*/ 	.word	0x00000008
.L_33:


//--------------------- .nv.callgraph             --------------------------
	.section	.nv.callgraph,"",@"SHT_CUDA_CALLGRAPH"
	.align	4
	.sectionentsize	8
	.align		4
        /*0000*/ 	.word	0x00000000
	.align		4
        /*0004*/ 	.word	0xffffffff
	.align		4
        /*0008*/ 	.word	0x00000000
	.align		4
        /*000c*/ 	.word	0xfffffffe
	.align		4
        /*0010*/ 	.word	0x00000000
	.align		4
        /*0014*/ 	.word	0xfffffffd
	.align		4
        /*0018*/ 	.word	0x00000000
	.align		4
        /*001c*/ 	.word	0xfffffffc


//--------------------- .nv.constant4             --------------------------
	.section	.nv.constant4,"a",@progbits
	.align	8
	.align		8
.nv.constant4:
        /*0000*/ 	.dword	_$_str
	.align		8
        /*0008*/ 	.dword	_$_str_$_2


//--------------------- .text.triton_poi_fused__native_batch_norm_legit_no_training_constant_pad_nd_relu_2 --------------------------
	.section	.text.triton_poi_fused__native_batch_norm_legit_no_training_constant_pad_nd_relu_2,"ax",@progbits
	.align	128
        .global         triton_poi_fused__native_batch_norm_legit_no_training_constant_pad_nd_relu_2
        .type           triton_poi_fused__native_batch_norm_legit_no_training_constant_pad_nd_relu_2,@function
        .size           triton_poi_fused__native_batch_norm_legit_no_training_constant_pad_nd_relu_2,(.L_x_1 - triton_poi_fused__native_batch_norm_legit_no_training_constant_pad_nd_relu_2)
        .other          triton_poi_fused__native_batch_norm_legit_no_training_constant_pad_nd_relu_2,@"STO_CUDA_ENTRY STV_DEFAULT"
triton_poi_fused__native_batch_norm_legit_no_training_constant_pad_nd_relu_2:
.text.triton_poi_fused__native_batch_norm_legit_no_training_constant_pad_nd_relu_2:
[----:B------:R-:W0:Y:S01]  /*0000*/  LDC R1, c[0x0][0x28] ;  /* 0x00000a00ff017b82 */ /* 0x000e220000000800 */
[----:B------:R-:W1:Y:S01]  /*0010*/  S2R R0, SR_TID.X ;  /* 0x0000000000007919 */ /* 0x000e620000002100 */
[----:B------:R-:W-:Y:S01]  /*0020*/  ULDC.64 UR4, c[0x0][0x208] ;  /* 0x0000820000047ab9 */ /* 0x000fe20000000a00 */
[----:B------:R-:W-:Y:S01]  /*0030*/  ULDC.64 UR6, c[0x0][0x210] ;  /* 0x0000840000067ab9 */ /* 0x000fe20000000a00 */
[----:B------:R-:W2:Y:S01]  /*0040*/  S2R R3, SR_CTAID.X ;  /* 0x0000000000037919 */ /* 0x000ea20000002500 */
[----:B-1----:R-:W-:-:S05]  /*0050*/  LOP3.LUT R0, R0, 0x7f, RZ, 0xc0, !PT ;  /* 0x0000007f00007812 */ /* 0x002fca00078ec0ff */
[----:B--2---:R-:W-:-:S04]  /*0060*/  IMAD R0, R3, 0x80, R0 ;  /* 0x0000008003007824 */ /* 0x004fc800078e0200 */
[----:B------:R-:W-:-:S04]  /*0070*/  IMAD.HI R4, R0, 0x38e38e39, RZ ;  /* 0x38e38e3900047827 */ /* 0x000fc800078e02ff */
[----:B------:R-:W-:Y:S01]  /*0080*/  IMAD.HI R2, R0, 0x2aaaaaab, RZ ;  /* 0x2aaaaaab00027827 */ /* 0x000fe200078e02ff */
[----:B------:R-:W-:-:S04]  /*0090*/  SHF.R.U32.HI R5, RZ, 0x1f, R4 ;  /* 0x0000001fff057819 */ /* 0x000fc80000011604 */
[----:B------:R-:W-:Y:S02]  /*00a0*/  LEA.HI R3, R2, R2, RZ, 0x1 ;  /* 0x0000000202037211 */ /* 0x000fe400078f08ff */
[----:B------:R-:W-:Y:S01]  /*00b0*/  LEA.HI.SX32 R10, R4, R5, 0x1d ;  /* 0x00000005040a7211 */ /* 0x000fe200078feaff */
[----:B------:R-:W-:-:S04]  /*00c0*/  IMAD.HI R5, R0, 0x4bda12f7, RZ ;  /* 0x4bda12f700057827 */ /* 0x000fc800078e02ff */
[----:B------:R-:W-:Y:S01]  /*00d0*/  IMAD.HI R2, R3, 0x2aaaaaab, RZ ;  /* 0x2aaaaaab03027827 */ /* 0x000fe200078e02ff */
[----:B------:R-:W-:-:S03]  /*00e0*/  SHF.R.U32.HI R6, RZ, 0x1f, R5 ;  /* 0x0000001fff067819 */ /* 0x000fc60000011605 */
[----:B------:R-:W-:Y:S01]  /*00f0*/  IMAD.HI R4, R10, 0x2aaaaaab, RZ ;  /* 0x2aaaaaab0a047827 */ /* 0x000fe200078e02ff */
[----:B------:R-:W-:Y:S02]  /*0100*/  LEA.HI R2, R2, R2, RZ, 0x1 ;  /* 0x0000000202027211 */ /* 0x000fe400078f08ff */
[----:B------:R-:W-:Y:S02]  /*0110*/  LEA.HI.SX32 R6, R5, R6, 0x1a ;  /* 0x0000000605067211 */ /* 0x000fe400078fd2ff */
[----:B------:R-:W-:Y:S01]  /*0120*/  LEA.HI R9, R4, R4, RZ, 0x1 ;  /* 0x0000000404097211 */ /* 0x000fe200078f08ff */
[----:B------:R-:W-:Y:S01]  /*0130*/  IMAD R4, R3, -0x6, R0 ;  /* 0xfffffffa03047824 */ /* 0x000fe200078e0200 */
[----:B------:R-:W-:Y:S01]  /*0140*/  LEA.HI R5, R6, R6, RZ, 0x4 ;  /* 0x0000000606057211 */ /* 0x000fe200078f20ff */
[----:B------:R-:W-:Y:S02]  /*0150*/  IMAD R7, R2, -0x6, R3 ;  /* 0xfffffffa02077824 */ /* 0x000fe400078e0203 */
[----:B------:R-:W-:Y:S01]  /*0160*/  IMAD R10, R9, -0x6, R10 ;  /* 0xfffffffa090a7824 */ /* 0x000fe200078e020a */
[----:B------:R-:W1:Y:S01]  /*0170*/  LDC.64 R2, c[0x0][0x220] ;  /* 0x00008800ff027b82 */ /* 0x000e620000000a00 */
[----:B------:R-:W-:Y:S01]  /*0180*/  VIADD R11, R4, 0xffffffff ;  /* 0xffffffff040b7836 */ /* 0x000fe20000000000 */
[----:B------:R-:W-:Y:S01]  /*0190*/  LOP3.LUT R5, R5, 0xfffffff0, RZ, 0xc0, !PT ;  /* 0xfffffff005057812 */ /* 0x000fe200078ec0ff */
[----:B------:R-:W-:-:S02]  /*01a0*/  VIADD R9, R7, 0xffffffff ;  /* 0xffffffff07097836 */ /* 0x000fc40000000000 */
[----:B------:R-:W-:-:S05]  /*01b0*/  VIADD R8, R10, 0xffffffff ;  /* 0xffffffff0a087836 */ /* 0x000fca0000000000 */
[----:B------:R-:W-:Y:S01]  /*01c0*/  LOP3.LUT R8, R8, R9, R11, 0xfe, !PT ;  /* 0x0000000908087212 */ /* 0x000fe200078efe0b */
[----:B------:R-:W-:Y:S02]  /*01d0*/  IMAD.IADD R11, R6, 0x1, -R5 ;  /* 0x00000001060b7824 */ /* 0x000fe400078e0a05 */
[----:B------:R-:W-:Y:S01]  /*01e0*/  IMAD.MOV.U32 R5, RZ, RZ, RZ ;  /* 0x000000ffff057224 */ /* 0x000fe200078e00ff */
[----:B------:R-:W-:Y:S02]  /*01f0*/  ISETP.GE.U32.AND P0, PT, R8, 0x4, PT ;  /* 0x000000040800780c */ /* 0x000fe40003f06070 */
[----:B------:R-:W2:Y:S02]  /*0200*/  LDC.64 R8, c[0x0][0x218] ;  /* 0x00008600ff087b82 */ /* 0x000ea40000000a00 */
[----:B------:R-:W-:Y:S01]  /*0210*/  ISETP.LT.AND P1, PT, R0, 0x3600, !P0 ;  /* 0x000036000000780c */ /* 0x000fe20004721270 */
[----:B-1----:R-:W-:-:S04]  /*0220*/  IMAD.WIDE R12, R11, 0x4, R2 ;  /* 0x000000040b0c7825 */ /* 0x002fc800078e0202 */
[----:B------:R-:W-:Y:S01]  /*0230*/  IMAD.SHL.U32 R14, R6, 0x40, RZ ;  /* 0x00000040060e7824 */ /* 0x000fe200078e00ff */
[----:B------:R-:W1:Y:S07]  /*0240*/  LDC.64 R2, c[0x0][0x230] ;  /* 0x00008c00ff027b82 */ /* 0x000e6e0000000a00 */
[----:B------:R3:W4:Y:S01]  /*0250*/  @P1 LDG.E.EL R5, desc[UR4][R12.64] ;  /* 0x000000040c051981 */ /* 0x000722000c2e1900 */
[----:B------:R-:W-:Y:S01]  /*0260*/  IMAD.SHL.U32 R15, R7, 0x4, RZ ;  /* 0x00000004070f7824 */ /* 0x000fe200078e00ff */
[----:B------:R-:W-:Y:S01]  /*0270*/  SHF.R.S32.HI R16, RZ, 0x1f, R4 ;  /* 0x0000001fff107819 */ /* 0x000fe20000011404 */
[----:B------:R-:W-:-:S03]  /*0280*/  IMAD.SHL.U32 R10, R10, 0x10, RZ ;  /* 0x000000100a0a7824 */ /* 0x000fc600078e00ff */
[--C-:B------:R-:W-:Y:S01]  /*0290*/  IADD3 R17, P2, P3, R15, R4, R14.reuse ;  /* 0x000000040f117210 */ /* 0x100fe20007b5e00e */
[----:B------:R-:W5:Y:S01]  /*02a0*/  LDC.64 R6, c[0x0][0x228] ;  /* 0x00008a00ff067b82 */ /* 0x000f620000000a00 */
[----:B------:R-:W-:Y:S01]  /*02b0*/  SHF.R.S32.HI R14, RZ, 0x1f, R14 ;  /* 0x0000001fff0e7819 */ /* 0x000fe2000001140e */
[----:B--2---:R-:W-:Y:S01]  /*02c0*/  IMAD.WIDE R8, R11, 0x4, R8 ;  /* 0x000000040b087825 */ /* 0x004fe200078e0208 */
[----:B------:R-:W-:-:S04]  /*02d0*/  SHF.R.S32.HI R15, RZ, 0x1f, R15 ;  /* 0x0000001fff0f7819 */ /* 0x000fc8000001140f */
[----:B---3--:R-:W-:Y:S02]  /*02e0*/  IADD3.X R13, R15, R16, R14, P2, P3 ;  /* 0x000000100f0d7210 */ /* 0x008fe400017e640e */
[----:B------:R-:W-:-:S04]  /*02f0*/  IADD3 R4, P2, R10, R17, RZ ;  /* 0x000000110a047210 */ /* 0x000fc80007f5e0ff */
[----:B------:R-:W-:Y:S01]  /*0300*/  LEA.HI.X.SX32 R13, R10, R13, 0x1, P2 ;  /* 0x0000000d0a0d7211 */ /* 0x000fe200010f0eff */
[----:B------:R-:W-:Y:S01]  /*0310*/  IMAD.MOV.U32 R10, RZ, RZ, RZ ;  /* 0x000000ffff0a7224 */ /* 0x000fe200078e00ff */
[----:B------:R-:W-:-:S04]  /*0320*/  LEA R12, P2, R4, UR6, 0x2 ;  /* 0x00000006040c7c11 */ /* 0x000fc8000f8410ff */
[----:B------:R-:W-:Y:S01]  /*0330*/  LEA.HI.X R13, R4, UR7, R13, 0x2, P2 ;  /* 0x00000007040d7c11 */ /* 0x000fe200090f140d */
[----:B------:R-:W-:Y:S01]  /*0340*/  IMAD.MOV.U32 R4, RZ, RZ, RZ ;  /* 0x000000ffff047224 */ /* 0x000fe200078e00ff */
[----:B------:R2:W3:Y:S01]  /*0350*/  @P1 LDG.E.EL R10, desc[UR4][R8.64] ;  /* 0x00000004080a1981 */ /* 0x0004e2000c2e1900 */
[----:B------:R-:W-:Y:S01]  /*0360*/  CS2R R14, SRZ ;  /* 0x00000000000e7805 */ /* 0x000fe2000001ff00 */
[----:B-1----:R-:W-:-:S03]  /*0370*/  IMAD.WIDE R2, R11, 0x4, R2 ;  /* 0x000000040b027825 */ /* 0x002fc600078e0202 */
[----:B------:R-:W3:Y:S01]  /*0380*/  @P1 LDG.E R4, desc[UR4][R12.64+-0x54] ;  /* 0xffffac040c041981 */ /* 0x000ee2000c1e1900 */
[----:B-----5:R-:W-:-:S03]  /*0390*/  IMAD.WIDE R6, R11, 0x4, R6 ;  /* 0x000000040b067825 */ /* 0x020fc600078e0206 */
[----:B------:R1:W5:Y:S04]  /*03a0*/  @P1 LDG.E.EL R15, desc[UR4][R2.64] ;  /* 0x00000004020f1981 */ /* 0x000368000c2e1900 */
[----:B------:R4:W5:Y:S01]  /*03b0*/  @P1 LDG.E.EL R14, desc[UR4][R6.64] ;  /* 0x00000004060e1981 */ /* 0x000962000c2e1900 */
[----:B--2---:R-:W-:Y:S01]  /*03c0*/  IMAD.MOV.U32 R8, RZ, RZ, 0x3e800000 ;  /* 0x3e800000ff087424 */ /* 0x004fe200078e00ff */
[----:B-1----:R-:W1:Y:S02]  /*03d0*/  LDC.64 R2, c[0x0][0x238] ;  /* 0x00008e00ff027b82 */ /* 0x002e640000000a00 */
[----:B-1----:R-:W-:Y:S01]  /*03e0*/  IMAD.WIDE R2, R0, 0x4, R2 ;  /* 0x0000000400027825 */ /* 0x002fe200078e0202 */
[----:B----4-:R-:W-:-:S05]  /*03f0*/  SEL R5, R5, RZ, P1 ;  /* 0x000000ff05057207 */ /* 0x010fca0000800000 */
[----:B------:R-:W-:-:S04]  /*0400*/  FADD R5, R5, 9.9999997473787516356e-06 ;  /* 0x3727c5ac05057421 */ /* 0x000fc80000000000 */
[----:B------:R-:W1:Y:S02]  /*0410*/  MUFU.SQRT R11, R5 ;  /* 0x00000005000b7308 */ /* 0x000e640000002000 */
[C---:B-1----:R-:W-:Y:S02]  /*0420*/  FSETP.GT.AND P2, PT, R11.reuse, 8.50705917302346158658e+37, PT ;  /* 0x7e8000000b00780b */ /* 0x042fe40003f44000 */
[----:B------:R-:W-:-:S11]  /*0430*/  FSETP.GEU.AND P3, PT, R11, 1.175494350822287508e-38, PT ;  /* 0x008000000b00780b */ /* 0x000fd60003f6e000 */
[----:B------:R-:W-:-:S04]  /*0440*/  @P2 FMUL R11, R11, 0.25 ;  /* 0x3e8000000b0b2820 */ /* 0x000fc80000400000 */
[----:B------:R-:W-:-:S06]  /*0450*/  @!P3 FMUL R11, R11, 16777216 ;  /* 0x4b8000000b0bb820 */ /* 0x000fcc0000400000 */
[----:B------:R-:W1:Y:S01]  /*0460*/  MUFU.RCP R11, R11 ;  /* 0x0000000b000b7308 */ /* 0x000e620000001000 */
[----:B0-----:R-:W-:Y:S02]  /*0470*/  FSEL R6, R8, 1, P2 ;  /* 0x3f80000008067808 */ /* 0x001fe40001000000 */
[----:B---3--:R-:W-:Y:S02]  /*0480*/  SEL R7, R10, RZ, P1 ;  /* 0x000000ff0a077207 */ /* 0x008fe40000800000 */
[----:B------:R-:W-:Y:S01]  /*0490*/  SEL R4, R4, RZ, P1 ;  /* 0x000000ff04047207 */ /* 0x000fe20000800000 */
[----:B------:R-:W-:Y:S01]  /*04a0*/  @!P3 FMUL R6, R6, 16777216 ;  /* 0x4b8000000606b820 */ /* 0x000fe20000400000 */
[----:B-----5:R-:W-:-:S03]  /*04b0*/  SEL R14, R14, RZ, P1 ;  /* 0x000000ff0e0e7207 */ /* 0x020fc60000800000 */
[----:B------:R-:W-:Y:S01]  /*04c0*/  FADD R4, R4, -R7 ;  /* 0x8000000704047221 */ /* 0x000fe20000000000 */
[----:B------:R-:W-:Y:S01]  /*04d0*/  SEL R15, R15, RZ, P1 ;  /* 0x000000ff0f0f7207 */ /* 0x000fe20000800000 */
[----:B-1----:R-:W-:Y:S01]  /*04e0*/  FMUL R5, R11, R6 ;  /* 0x000000060b057220 */ /* 0x002fe20000400000 */
[----:B------:R-:W-:-:S03]  /*04f0*/  ISETP.GE.AND P2, PT, R0, 0x3600, PT ;  /* 0x000036000000780c */ /* 0x000fc60003f46270 */
[----:B------:R-:W-:-:S04]  /*0500*/  FMUL R4, R4, R5 ;  /* 0x0000000504047220 */ /* 0x000fc80000400000 */
[----:B------:R-:W-:-:S05]  /*0510*/  FFMA R15, R4, R14, R15 ;  /* 0x0000000e040f7223 */ /* 0x000fca000000000f */
[----:B------:R-:W-:-:S04]  /*0520*/  FSETP.GEU.AND P1, PT, R15, RZ, PT ;  /* 0x000000ff0f00720b */ /* 0x000fc80003f2e000 */
[----:B------:R-:W-:-:S04]  /*0530*/  FSEL R15, R15, RZ, P1 ;  /* 0x000000ff0f0f7208 */ /* 0x000fc80000800000 */
[----:B------:R-:W-:Y:S01]  /*0540*/  SEL R15, R15, RZ, !P0 ;  /* 0x000000ff0f0f7207 */ /* 0x000fe20004000000 */
[----:B------:R-:W-:Y:S06]  /*0550*/  @P2 EXIT ;  /* 0x000000000000294d */ /* 0x000fec0003800000 */
[----:B------:R-:W-:Y:S01]  /*0560*/  STG.E desc[UR4][R2.64], R15 ;  /* 0x0000000f02007986 */ /* 0x000fe2000c101904 */
[----:B------:R-:W-:Y:S05]  /*0570*/  EXIT ;  /* 0x000000000000794d */ /* 0x000fea0003800000 */
.L_x_0:
[----:B------:R-:W-:-:S00]  /*0580*/  BRA `(.L_x_0) ;  /* 0xfffffffc00fc7947 */ /* 0x000fc0000383ffff */
[----:B------:R-:W-:-:S00]  /*0590*/  NOP ;  /* 0x0000000000007918 */ /* 0x000fc00000000000 */
        /* <DEDUP_REMOVED lines=14> */
.L_x_1:


//--------------------- .nv.global.init           --------------------------
	.section	.nv.global.init,"aw",@progbits
.nv.global.init:
	.type		_$_str,@object
	.size		_$_str,(_$_str_$_2 - _$_str)
_$_str:
        /*0000*/ 	.byte	0x5f, 0x5f, 0x43, 0x55, 0x44, 0x41, 0x5f, 0x46, 0x54, 0x5a, 0x00
	.type		_$_str_$_2,@object
	.size		_$_str_$_2,(.L_1 - _$_str_$_2)
_$_str_$_2:
        /*000b*/ 	.byte	0x5f, 0x5f, 0x43, 0x55, 0x44, 0x41, 0x5f, 0x50, 0x52, 0x45, 0x43, 0x5f, 0x53, 0x51, 0x52, 0x54
        /*001b*/ 	.byte	0x00
.L_1:


//--------------------- .nv.constant0.triton_poi_fused__native_batch_norm_legit_no_training_constant_pad_nd_relu_2 --------------------------
	.section	.nv.constant0.triton_poi_fused__native_batch_norm_legit_no_training_constant_pad_nd_relu_2,"a",@progbits
	.sectionflags	@""
	.align	4
.nv.constant0.triton_poi_fused__native_batch_norm_legit_no_training_constant_pad_nd_relu_2:
	.zero		580
